	.headerflags	@"EF_CUDA_TEXMODE_UNIFIED EF_CUDA_64BIT_ADDRESS EF_CUDA_ACCELERATORS EF_CUDA_SM90 EF_CUDA_VIRTUAL_SM(EF_CUDA_SM90)"
	.elftype	@"ET_EXEC"


//--------------------- .nv.info                  --------------------------
	.section	.nv.info,"",@"SHT_CUDA_INFO"
	.align	4


	//----- nvinfo : EIATTR_REGCOUNT
	.align		4
        /*0000*/ 	.byte	0x04, 0x2f
        /*0002*/ 	.short	(.L_1 - .L_0)
	.align		4
.L_0:
        /*0004*/ 	.word	index@(triton_poi_fused_mul_0)
        /*0008*/ 	.word	0x0000000a


	//----- nvinfo : EIATTR_MIN_STACK_SIZE
	.align		4
.L_1:
        /*000c*/ 	.byte	0x04, 0x12
        /*000e*/ 	.short	(.L_3 - .L_2)
	.align		4
.L_2:
        /*0010*/ 	.word	index@(triton_poi_fused_mul_0)
        /*0014*/ 	.word	0x00000000


	//----- nvinfo : EIATTR_FRAME_SIZE
	.align		4
.L_3:
        /*0018*/ 	.byte	0x04, 0x11
        /*001a*/ 	.short	(.L_5 - .L_4)
	.align		4
.L_4:
        /*001c*/ 	.word	index@(triton_poi_fused_mul_0)
        /*0020*/ 	.word	0x00000000


	//----- nvinfo : EIATTR_MIN_STACK_SIZE
	.align		4
.L_5:
        /*0024*/ 	.byte	0x04, 0x12
        /*0026*/ 	.short	(.L_7 - .L_6)
	.align		4
.L_6:
        /*0028*/ 	.word	index@(triton_poi_fused_mul_0)
        /*002c*/ 	.word	0x00000000
.L_7:


//--------------------- .nv.info.triton_poi_fused_mul_0 --------------------------
	.section	.nv.info.triton_poi_fused_mul_0,"",@"SHT_CUDA_INFO"
	.sectionflags	@""
	.align	4


	//----- nvinfo : EIATTR_CUDA_API_VERSION
	.align		4
        /*0000*/ 	.byte	0x04, 0x37
        /*0002*/ 	.short	(.L_9 - .L_8)
.L_8:
        /*0004*/ 	.word	0x0000007c


	//----- nvinfo : EIATTR_KPARAM_INFO
	.align		4
.L_9:
        /*0008*/ 	.byte	0x04, 0x17
        /*000a*/ 	.short	(.L_11 - .L_10)
.L_10:
        /*000c*/ 	.word	0x00000000
        /*0010*/ 	.short	0x0002
        /*0012*/ 	.short	0x0010
        /*0014*/ 	.byte	0x00, 0xf0, 0x11, 0x00


	//----- nvinfo : EIATTR_KPARAM_INFO
	.align		4
.L_11:
        /*0018*/ 	.byte	0x04, 0x17
        /*001a*/ 	.short	(.L_13 - .L_12)
.L_12:
        /*001c*/ 	.word	0x00000000
        /*0020*/ 	.short	0x0001
        /*0022*/ 	.short	0x0008
        /*0024*/ 	.byte	0x00, 0xf4, 0x21, 0x00


	//----- nvinfo : EIATTR_KPARAM_INFO
	.align		4
.L_13:
        /*0028*/ 	.byte	0x04, 0x17
        /*002a*/ 	.short	(.L_15 - .L_14)
.L_14:
        /*002c*/ 	.word	0x00000000
        /*0030*/ 	.short	0x0000
        /*0032*/ 	.short	0x0000
        /*0034*/ 	.byte	0x00, 0xf4, 0x21, 0x00


	//----- nvinfo : EIATTR_SPARSE_MMA_MASK
	.align		4
.L_15:
        /*0038*/ 	.byte	0x03, 0x50
        /*003a*/ 	.short	0x0000


	//----- nvinfo : EIATTR_MAXREG_COUNT
	.align		4
        /*003c*/ 	.byte	0x03, 0x1b
        /*003e*/ 	.short	0x00ff


	//----- nvinfo : EIATTR_EXIT_INSTR_OFFSETS
	.align		4
        /*0040*/ 	.byte	0x04, 0x1c
        /*0042*/ 	.short	(.L_17 - .L_16)


	//   ....[0]....
.L_16:
        /*0044*/ 	.word	0x00000110


	//   ....[1]....
        /*0048*/ 	.word	0x00000150


	//----- nvinfo : EIATTR_REQNTID
	.align		4
.L_17:
        /*004c*/ 	.byte	0x04, 0x10
        /*004e*/ 	.short	(.L_19 - .L_18)
.L_18:
        /*0050*/ 	.word	0x00000080
        /*0054*/ 	.word	0x00000001
        /*0058*/ 	.word	0x00000001


	//----- nvinfo : EIATTR_CRS_STACK_SIZE
	.align		4
.L_19:
        /*005c*/ 	.byte	0x04, 0x1e
        /*005e*/ 	.short	(.L_21 - .L_20)
.L_20:
        /*0060*/ 	.word	0x00000000


	//----- nvinfo : EIATTR_CBANK_PARAM_SIZE
	.align		4
.L_21:
        /*0064*/ 	.byte	0x03, 0x19
        /*0066*/ 	.short	0x0014


	//----- nvinfo : EIATTR_PARAM_CBANK
	.align		4
        /*0068*/ 	.byte	0x04, 0x0a
        /*006a*/ 	.short	(.L_23 - .L_22)
	.align		4
.L_22:
        /*006c*/ 	.word	index@(.nv.constant0.triton_poi_fused_mul_0)
        /*0070*/ 	.short	0x0210
        /*0072*/ 	.short	0x0014


	//----- nvinfo : EIATTR_SW_WAR
	.align		4
.L_23:
        /*0074*/ 	.byte	0x04, 0x36
        /*0076*/ 	.short	(.L_25 - .L_24)
.L_24:
        /*0078*/ 	.word	0x00000008
.L_25:


//--------------------- .nv.callgraph             --------------------------
	.section	.nv.callgraph,"",@"SHT_CUDA_CALLGRAPH"
	.align	4
	.sectionentsize	8
	.align		4
        /*0000*/ 	.word	0x00000000
	.align		4
        /*0004*/ 	.word	0xffffffff
	.align		4
        /*0008*/ 	.word	0x00000000
	.align		4
        /*000c*/ 	.word	0xfffffffe
	.align		4
        /*0010*/ 	.word	0x00000000
	.align		4
        /*0014*/ 	.word	0xfffffffd
	.align		4
        /*0018*/ 	.word	0x00000000
	.align		4
        /*001c*/ 	.word	0xfffffffc


//--------------------- .text.triton_poi_fused_mul_0 --------------------------
	.section	.text.triton_poi_fused_mul_0,"ax",@progbits
	.align	128
        .global         triton_poi_fused_mul_0
        .type           triton_poi_fused_mul_0,@function
        .size           triton_poi_fused_mul_0,(.L_x_3 - triton_poi_fused_mul_0)
        .other          triton_poi_fused_mul_0,@"STO_CUDA_ENTRY STV_DEFAULT"
triton_poi_fused_mul_0:
.text.triton_poi_fused_mul_0:
[----:B------:R-:W0:Y:S02]  /*0000*/  LDC R1, c[0x0][0x28] ;  /* 0x00000a00ff017b82 */ /* 0x000e240000000800 */
[----:B------:R-:W1:Y:S01]  /*0010*/  S2R R0, SR_TID.X ;  /* 0x0000000000007919 */ /* 0x000e620000002100 */
[----:B------:R-:W2:Y:S01]  /*0020*/  LDC.64 R4, c[0x0][0x218] ;  /* 0x00008600ff047b82 */ /* 0x000ea20000000a00 */
[----:B------:R-:W-:Y:S01]  /*0030*/  ULDC.64 UR4, c[0x0][0x208] ;  /* 0x0000820000047ab9 */ /* 0x000fe20000000a00 */
[----:B------:R-:W-:Y:S01]  /*0040*/  BSSY B0, `(.L_x_0) ;  /* 0x000000c000007945 */ /* 0x000fe20003800000 */
[----:B------:R-:W3:Y:S01]  /*0050*/  S2R R7, SR_CTAID.X ;  /* 0x0000000000077919 */ /* 0x000ee20000002500 */
[----:B------:R-:W-:Y:S02]  /*0060*/  CS2R R2, SRZ ;  /* 0x0000000000027805 */ /* 0x000fe4000001ff00 */
[----:B-1----:R-:W-:-:S04]  /*0070*/  SHF.L.U32 R0, R0, 0x1, RZ ;  /* 0x0000000100007819 */ /* 0x002fc800000006ff */
[----:B------:R-:W-:-:S04]  /*0080*/  LOP3.LUT R0, R0, 0xfe, RZ, 0xc0, !PT ;  /* 0x000000fe00007812 */ /* 0x000fc800078ec0ff */
[----:B---3--:R-:W-:-:S04]  /*0090*/  LEA R7, R7, R0, 0x8 ;  /* 0x0000000007077211 */ /* 0x008fc800078e40ff */
[C---:B------:R-:W-:Y:S01]  /*00a0*/  ISETP.GE.AND P0, PT, R7.reuse, 0x100, PT ;  /* 0x000001000700780c */ /* 0x040fe20003f06270 */
[----:B--2---:R-:W-:-:S12]  /*00b0*/  IMAD.WIDE R4, R7, 0x4, R4 ;  /* 0x0000000407047825 */ /* 0x004fd800078e0204 */
[----:B------:R-:W-:Y:S05]  /*00c0*/  @P0 BRA `(.L_x_1) ;  /* 0x00000000000c0947 */ /* 0x000fea0003800000 */
[----:B------:R-:W1:Y:S02]  /*00d0*/  LDC.64 R2, c[0x0][0x210] ;  /* 0x00008400ff027b82 */ /* 0x000e640000000a00 */
[----:B-1----:R-:W-:-:S06]  /*00e0*/  IMAD.WIDE R2, R7, 0x4, R2 ;  /* 0x0000000407027825 */ /* 0x002fcc00078e0202 */
[----:B------:R-:W5:Y:S02]  /*00f0*/  LDG.E.64 R2, desc[UR4][R2.64] ;  /* 0x0000000402027981 */ /* 0x000f64000c1e1b00 */
.L_x_1:
[----:B------:R-:W-:Y:S05]  /*0100*/  BSYNC B0 ;  /* 0x0000000000007941 */ /* 0x000fea0003800000 */
.L_x_0:
[----:B------:R-:W-:Y:S05]  /*0110*/  @P0 EXIT ;  /* 0x000000000000094d */ /* 0x000fea0003800000 */
[----:B-----5:R-:W-:Y:S01]  /*0120*/  FMUL R2, R2, 4 ;  /* 0x4080000002027820 */ /* 0x020fe20000400000 */
[----:B------:R-:W-:-:S05]  /*0130*/  FMUL R3, R3, 4 ;  /* 0x4080000003037820 */ /* 0x000fca0000400000 */
[----:B------:R-:W-:Y:S01]  /*0140*/  STG.E.64 desc[UR4][R4.64], R2 ;  /* 0x0000000204007986 */ /* 0x000fe2000c101b04 */
[----:B------:R-:W-:Y:S05]  /*0150*/  EXIT ;  /* 0x000000000000794d */ /* 0x000fea0003800000 */
.L_x_2:
[----:B------:R-:W-:-:S00]  /*0160*/  BRA `(.L_x_2) ;  /* 0xfffffffc00fc7947 */ /* 0x000fc0000383ffff */
[----:B------:R-:W-:-:S00]  /*0170*/  NOP ;  /* 0x0000000000007918 */ /* 0x000fc00000000000 */
        /* <DEDUP_REMOVED lines=8> */
.L_x_3:


//--------------------- .nv.constant0.triton_poi_fused_mul_0 --------------------------
	.section	.nv.constant0.triton_poi_fused_mul_0,"a",@progbits
	.sectionflags	@""
	.align	4
.nv.constant0.triton_poi_fused_mul_0:
	.zero		548
